//
// Generated by NVIDIA NVVM Compiler
//
// Compiler Build ID: CL-36424714
// Cuda compilation tools, release 13.0, V13.0.88
// Based on NVVM 20.0.0
//

.version 9.0
.target sm_100
.address_size 64

	// .globl	_Z14matrixMultiplyPfS_S_iii

.visible .entry _Z14matrixMultiplyPfS_S_iii(
	.param .u64 .ptr .align 1 _Z14matrixMultiplyPfS_S_iii_param_0,
	.param .u64 .ptr .align 1 _Z14matrixMultiplyPfS_S_iii_param_1,
	.param .u64 .ptr .align 1 _Z14matrixMultiplyPfS_S_iii_param_2,
	.param .u32 _Z14matrixMultiplyPfS_S_iii_param_3,
	.param .u32 _Z14matrixMultiplyPfS_S_iii_param_4,
	.param .u32 _Z14matrixMultiplyPfS_S_iii_param_5
)
{
	.reg .pred 	%p<13>;
	.reg .b32 	%r<41>;
	.reg .b32 	%f<68>;
	.reg .b64 	%rd<53>;

	ld.param.u64 	%rd7, [_Z14matrixMultiplyPfS_S_iii_param_0];
	ld.param.u64 	%rd8, [_Z14matrixMultiplyPfS_S_iii_param_1];
	ld.param.u64 	%rd6, [_Z14matrixMultiplyPfS_S_iii_param_2];
	ld.param.u32 	%r20, [_Z14matrixMultiplyPfS_S_iii_param_3];
	ld.param.u32 	%r18, [_Z14matrixMultiplyPfS_S_iii_param_4];
	ld.param.u32 	%r19, [_Z14matrixMultiplyPfS_S_iii_param_5];
	cvta.to.global.u64 	%rd1, %rd8;
	cvta.to.global.u64 	%rd2, %rd7;
	mov.u32 	%r21, %ctaid.y;
	mov.u32 	%r22, %ntid.y;
	mov.u32 	%r23, %tid.y;
	mad.lo.s32 	%r1, %r21, %r22, %r23;
	mov.u32 	%r24, %ctaid.x;
	mov.u32 	%r25, %ntid.x;
	mov.u32 	%r26, %tid.x;
	mad.lo.s32 	%r2, %r24, %r25, %r26;
	setp.ge.s32 	%p1, %r1, %r20;
	setp.ge.s32 	%p2, %r2, %r19;
	or.pred  	%p3, %p1, %p2;
	@%p3 bra 	$L__BB0_14;
	setp.lt.s32 	%p4, %r18, 1;
	mov.f32 	%f67, 0f00000000;
	@%p4 bra 	$L__BB0_13;
	mul.lo.s32 	%r3, %r18, %r1;
	and.b32  	%r4, %r18, 7;
	setp.lt.u32 	%p5, %r18, 8;
	mov.f32 	%f67, 0f00000000;
	mov.b32 	%r39, 0;
	@%p5 bra 	$L__BB0_5;
	and.b32  	%r39, %r18, 2147483640;
	neg.s32 	%r37, %r39;
	shl.b32 	%r7, %r19, 3;
	mul.wide.u32 	%rd9, %r3, 4;
	add.s64 	%rd10, %rd9, %rd2;
	add.s64 	%rd52, %rd10, 16;
	mov.f32 	%f67, 0f00000000;
	mul.wide.s32 	%rd13, %r19, 4;
	mov.u32 	%r36, %r2;
$L__BB0_4:
	.pragma "nounroll";
	ld.global.f32 	%f17, [%rd52+-16];
	mul.wide.s32 	%rd11, %r36, 4;
	add.s64 	%rd12, %rd1, %rd11;
	ld.global.f32 	%f18, [%rd12];
	fma.rn.f32 	%f19, %f17, %f18, %f67;
	ld.global.f32 	%f20, [%rd52+-12];
	add.s64 	%rd14, %rd12, %rd13;
	ld.global.f32 	%f21, [%rd14];
	fma.rn.f32 	%f22, %f20, %f21, %f19;
	ld.global.f32 	%f23, [%rd52+-8];
	add.s64 	%rd15, %rd14, %rd13;
	ld.global.f32 	%f24, [%rd15];
	fma.rn.f32 	%f25, %f23, %f24, %f22;
	ld.global.f32 	%f26, [%rd52+-4];
	add.s64 	%rd16, %rd15, %rd13;
	ld.global.f32 	%f27, [%rd16];
	fma.rn.f32 	%f28, %f26, %f27, %f25;
	ld.global.f32 	%f29, [%rd52];
	add.s64 	%rd17, %rd16, %rd13;
	ld.global.f32 	%f30, [%rd17];
	fma.rn.f32 	%f31, %f29, %f30, %f28;
	ld.global.f32 	%f32, [%rd52+4];
	add.s64 	%rd18, %rd17, %rd13;
	ld.global.f32 	%f33, [%rd18];
	fma.rn.f32 	%f34, %f32, %f33, %f31;
	ld.global.f32 	%f35, [%rd52+8];
	add.s64 	%rd19, %rd18, %rd13;
	ld.global.f32 	%f36, [%rd19];
	fma.rn.f32 	%f37, %f35, %f36, %f34;
	ld.global.f32 	%f38, [%rd52+12];
	add.s64 	%rd20, %rd19, %rd13;
	ld.global.f32 	%f39, [%rd20];
	fma.rn.f32 	%f67, %f38, %f39, %f37;
	add.s32 	%r37, %r37, 8;
	add.s32 	%r36, %r36, %r7;
	add.s64 	%rd52, %rd52, 32;
	setp.ne.s32 	%p6, %r37, 0;
	@%p6 bra 	$L__BB0_4;
$L__BB0_5:
	setp.eq.s32 	%p7, %r4, 0;
	@%p7 bra 	$L__BB0_13;
	and.b32  	%r13, %r18, 3;
	setp.lt.u32 	%p8, %r4, 4;
	@%p8 bra 	$L__BB0_8;
	add.s32 	%r28, %r39, %r3;
	mul.wide.u32 	%rd21, %r28, 4;
	add.s64 	%rd22, %rd2, %rd21;
	ld.global.f32 	%f41, [%rd22];
	mad.lo.s32 	%r29, %r39, %r19, %r2;
	mul.wide.s32 	%rd23, %r29, 4;
	add.s64 	%rd24, %rd1, %rd23;
	ld.global.f32 	%f42, [%rd24];
	fma.rn.f32 	%f43, %f41, %f42, %f67;
	cvt.u64.u32 	%rd25, %r3;
	cvt.u64.u32 	%rd26, %r39;
	add.s64 	%rd27, %rd26, %rd25;
	shl.b64 	%rd28, %rd27, 2;
	add.s64 	%rd29, %rd2, %rd28;
	ld.global.f32 	%f44, [%rd29+4];
	mul.wide.s32 	%rd30, %r19, 4;
	add.s64 	%rd31, %rd24, %rd30;
	ld.global.f32 	%f45, [%rd31];
	fma.rn.f32 	%f46, %f44, %f45, %f43;
	ld.global.f32 	%f47, [%rd29+8];
	add.s64 	%rd32, %rd31, %rd30;
	ld.global.f32 	%f48, [%rd32];
	fma.rn.f32 	%f49, %f47, %f48, %f46;
	ld.global.f32 	%f50, [%rd29+12];
	add.s64 	%rd33, %rd32, %rd30;
	ld.global.f32 	%f51, [%rd33];
	fma.rn.f32 	%f67, %f50, %f51, %f49;
	add.s32 	%r39, %r39, 4;
$L__BB0_8:
	setp.eq.s32 	%p9, %r13, 0;
	@%p9 bra 	$L__BB0_13;
	setp.eq.s32 	%p10, %r13, 1;
	@%p10 bra 	$L__BB0_11;
	add.s32 	%r30, %r39, %r3;
	mul.wide.u32 	%rd34, %r30, 4;
	add.s64 	%rd35, %rd2, %rd34;
	ld.global.f32 	%f53, [%rd35];
	mad.lo.s32 	%r31, %r39, %r19, %r2;
	mul.wide.s32 	%rd36, %r31, 4;
	add.s64 	%rd37, %rd1, %rd36;
	ld.global.f32 	%f54, [%rd37];
	fma.rn.f32 	%f55, %f53, %f54, %f67;
	cvt.u64.u32 	%rd38, %r3;
	cvt.u64.u32 	%rd39, %r39;
	add.s64 	%rd40, %rd39, %rd38;
	shl.b64 	%rd41, %rd40, 2;
	add.s64 	%rd42, %rd2, %rd41;
	ld.global.f32 	%f56, [%rd42+4];
	mul.wide.s32 	%rd43, %r19, 4;
	add.s64 	%rd44, %rd37, %rd43;
	ld.global.f32 	%f57, [%rd44];
	fma.rn.f32 	%f67, %f56, %f57, %f55;
	add.s32 	%r39, %r39, 2;
$L__BB0_11:
	and.b32  	%r32, %r18, 1;
	setp.eq.b32 	%p11, %r32, 1;
	not.pred 	%p12, %p11;
	@%p12 bra 	$L__BB0_13;
	add.s32 	%r33, %r39, %r3;
	mul.wide.u32 	%rd45, %r33, 4;
	add.s64 	%rd46, %rd2, %rd45;
	ld.global.f32 	%f58, [%rd46];
	mad.lo.s32 	%r34, %r39, %r19, %r2;
	mul.wide.s32 	%rd47, %r34, 4;
	add.s64 	%rd48, %rd1, %rd47;
	ld.global.f32 	%f59, [%rd48];
	fma.rn.f32 	%f67, %f58, %f59, %f67;
$L__BB0_13:
	mad.lo.s32 	%r35, %r19, %r1, %r2;
	cvta.to.global.u64 	%rd49, %rd6;
	mul.wide.s32 	%rd50, %r35, 4;
	add.s64 	%rd51, %rd49, %rd50;
	st.global.f32 	[%rd51], %f67;
$L__BB0_14:
	ret;

}


// ===== COMPILED SASS (sm_100) =====

	.target	sm_100

	.elftype	@"ET_EXEC"


//--------------------- .note.nv.tkinfo           --------------------------
	.section	.note.nv.tkinfo,"",@"SHT_NOTE"
	.sectionflags	@"SHF_NOTE_NV_TKINFO"
	.tkinfo
        /*0018*/ 	.word	0x00000002
        /*0030*/ 	.string	""
        /*0030*/ 	.string	"ptxas"
        /*0030*/ 	.string	"Cuda compilation tools, release 13.0, V13.0.88"
        /*0030*/ 	.string	"Build cuda_13.0.r13.0/compiler.36424714_0"
        /*0030*/ 	.string	"-arch sm_100 -m 64 "



//--------------------- .note.nv.cuinfo           --------------------------
	.section	.note.nv.cuinfo,"",@"SHT_NOTE"
	.sectionflags	@"SHF_NOTE_NV_CUINFO"
        /*0018*/ 	.short	0x0002
        /*001a*/ 	.short	0x0064
        /*001c*/ 	.short	0x0082
	.zero		2


//--------------------- .nv.info                  --------------------------
	.section	.nv.info,"",@"SHT_CUDA_INFO"
	.align	4


	//----- nvinfo : EIATTR_REGCOUNT
	.align		4
        /*0000*/ 	.byte	0x04, 0x2f
        /*0002*/ 	.short	(.L_1 - .L_0)
	.align		4
.L_0:
        /*0004*/ 	.word	index@(_Z14matrixMultiplyPfS_S_iii)
        /*0008*/ 	.word	0x00000020


	//----- nvinfo : EIATTR_FRAME_SIZE
	.align		4
.L_1:
        /*000c*/ 	.byte	0x04, 0x11
        /*000e*/ 	.short	(.L_3 - .L_2)
	.align		4
.L_2:
        /*0010*/ 	.word	index@(_Z14matrixMultiplyPfS_S_iii)
        /*0014*/ 	.word	0x00000000


	//----- nvinfo : EIATTR_MIN_STACK_SIZE
	.align		4
.L_3:
        /*0018*/ 	.byte	0x04, 0x12
        /*001a*/ 	.short	(.L_5 - .L_4)
	.align		4
.L_4:
        /*001c*/ 	.word	index@(_Z14matrixMultiplyPfS_S_iii)
        /*0020*/ 	.word	0x00000000
.L_5:


//--------------------- .nv.compat                --------------------------
	.section	.nv.compat,"",@"SHT_CUDA_COMPAT_INFO"
	.align	4
        /*0000*/ 	.byte	0x02, 0x09, 0x00, 0x00, 0x02, 0x02, 0x01, 0x00, 0x02, 0x05, 0x05, 0x00, 0x03, 0x07, 0x01, 0x01
        /*0010*/ 	.byte	0x02, 0x03, 0x00, 0x00, 0x02, 0x06, 0x01, 0x00, 0x04, 0x0b, 0x08, 0x00, 0x09, 0x00, 0x00, 0x00
        /*0020*/ 	.byte	0x00, 0x00, 0x00, 0x00


//--------------------- .nv.info._Z14matrixMultiplyPfS_S_iii --------------------------
	.section	.nv.info._Z14matrixMultiplyPfS_S_iii,"",@"SHT_CUDA_INFO"
	.sectionflags	@""
	.align	4


	//----- nvinfo : EIATTR_CUDA_API_VERSION
	.align		4
        /*0000*/ 	.byte	0x04, 0x37
        /*0002*/ 	.short	(.L_7 - .L_6)
.L_6:
        /*0004*/ 	.word	0x00000082


	//----- nvinfo : EIATTR_KPARAM_INFO
	.align		4
.L_7:
        /*0008*/ 	.byte	0x04, 0x17
        /*000a*/ 	.short	(.L_9 - .L_8)
.L_8:
        /*000c*/ 	.word	0x00000000
        /*0010*/ 	.short	0x0005
        /*0012*/ 	.short	0x0020
        /*0014*/ 	.byte	0x00, 0xf0, 0x11, 0x00


	//----- nvinfo : EIATTR_KPARAM_INFO
	.align		4
.L_9:
        /*0018*/ 	.byte	0x04, 0x17
        /*001a*/ 	.short	(.L_11 - .L_10)
.L_10:
        /*001c*/ 	.word	0x00000000
        /*0020*/ 	.short	0x0004
        /*0022*/ 	.short	0x001c
        /*0024*/ 	.byte	0x00, 0xf0, 0x11, 0x00


	//----- nvinfo : EIATTR_KPARAM_INFO
	.align		4
.L_11:
        /*0028*/ 	.byte	0x04, 0x17
        /*002a*/ 	.short	(.L_13 - .L_12)
.L_12:
        /*002c*/ 	.word	0x00000000
        /*0030*/ 	.short	0x0003
        /*0032*/ 	.short	0x0018
        /*0034*/ 	.byte	0x00, 0xf0, 0x11, 0x00


	//----- nvinfo : EIATTR_KPARAM_INFO
	.align		4
.L_13:
        /*0038*/ 	.byte	0x04, 0x17
        /*003a*/ 	.short	(.L_15 - .L_14)
.L_14:
        /*003c*/ 	.word	0x00000000
        /*0040*/ 	.short	0x0002
        /*0042*/ 	.short	0x0010
        /*0044*/ 	.byte	0x00, 0xf5, 0x21, 0x00


	//----- nvinfo : EIATTR_KPARAM_INFO
	.align		4
.L_15:
        /*0048*/ 	.byte	0x04, 0x17
        /*004a*/ 	.short	(.L_17 - .L_16)
.L_16:
        /*004c*/ 	.word	0x00000000
        /*0050*/ 	.short	0x0001
        /*0052*/ 	.short	0x0008
        /*0054*/ 	.byte	0x00, 0xf5, 0x21, 0x00


	//----- nvinfo : EIATTR_KPARAM_INFO
	.align		4
.L_17:
        /*0058*/ 	.byte	0x04, 0x17
        /*005a*/ 	.short	(.L_19 - .L_18)
.L_18:
        /*005c*/ 	.word	0x00000000
        /*0060*/ 	.short	0x0000
        /*0062*/ 	.short	0x0000
        /*0064*/ 	.byte	0x00, 0xf5, 0x21, 0x00


	//----- nvinfo : EIATTR_SPARSE_MMA_MASK
	.align		4
.L_19:
        /*0068*/ 	.byte	0x03, 0x50
        /*006a*/ 	.short	0x0000


	//----- nvinfo : EIATTR_MAXREG_COUNT
	.align		4
        /*006c*/ 	.byte	0x03, 0x1b
        /*006e*/ 	.short	0x00ff


	//----- nvinfo : EIATTR_MERCURY_ISA_VERSION
	.align		4
        /*0070*/ 	.byte	0x03, 0x5f
        /*0072*/ 	.short	0x0101


	//----- nvinfo : EIATTR_VRC_CTA_INIT_COUNT
	.align		4
        /*0074*/ 	.byte	0x02, 0x4a
	.zero		1
	.zero		1


	//----- nvinfo : EIATTR_EXIT_INSTR_OFFSETS
	.align		4
        /*0078*/ 	.byte	0x04, 0x1c
        /*007a*/ 	.short	(.L_21 - .L_20)


	//   ....[0]....
.L_20:
        /*007c*/ 	.word	0x000000d0


	//   ....[1]....
        /*0080*/ 	.word	0x000008f0


	//----- nvinfo : EIATTR_CBANK_PARAM_SIZE
	.align		4
.L_21:
        /*0084*/ 	.byte	0x03, 0x19
        /*0086*/ 	.short	0x0024


	//----- nvinfo : EIATTR_PARAM_CBANK
	.align		4
        /*0088*/ 	.byte	0x04, 0x0a
        /*008a*/ 	.short	(.L_23 - .L_22)
	.align		4
.L_22:
        /*008c*/ 	.word	index@(.nv.constant0._Z14matrixMultiplyPfS_S_iii)
        /*0090*/ 	.short	0x0380
        /*0092*/ 	.short	0x0024


	//----- nvinfo : EIATTR_SW_WAR
	.align		4
.L_23:
        /*0094*/ 	.byte	0x04, 0x36
        /*0096*/ 	.short	(.L_25 - .L_24)
.L_24:
        /*0098*/ 	.word	0x00000008
.L_25:


//--------------------- .nv.callgraph             --------------------------
	.section	.nv.callgraph,"",@"SHT_CUDA_CALLGRAPH"
	.align	4
	.sectionentsize	8
	.align		4
        /*0000*/ 	.word	0x00000000
	.align		4
        /*0004*/ 	.word	0xffffffff
	.align		4
        /*0008*/ 	.word	0x00000000
	.align		4
        /*000c*/ 	.word	0xfffffffe
	.align		4
        /*0010*/ 	.word	0x00000000
	.align		4
        /*0014*/ 	.word	0xfffffffd
	.align		4
        /*0018*/ 	.word	0x00000000
	.align		4
        /*001c*/ 	.word	0xfffffffc


//--------------------- .text._Z14matrixMultiplyPfS_S_iii --------------------------
	.section	.text._Z14matrixMultiplyPfS_S_iii,"ax",@progbits
	.align	128
        .global         _Z14matrixMultiplyPfS_S_iii
        .type           _Z14matrixMultiplyPfS_S_iii,@function
        .size           _Z14matrixMultiplyPfS_S_iii,(.L_x_5 - _Z14matrixMultiplyPfS_S_iii)
        .other          _Z14matrixMultiplyPfS_S_iii,@"STO_CUDA_ENTRY STV_DEFAULT"
_Z14matrixMultiplyPfS_S_iii:
.text._Z14matrixMultiplyPfS_S_iii:
[----:B------:R-:W-:Y:S01]  /*0000*/  LDC R1, c[0x0][0x37c] ;  /* 0x0000df00ff017b82 */ /* 0x000fe20000000800 */
[----:B------:R-:W0:Y:S07]  /*0010*/  S2R R5, SR_TID.X ;  /* 0x0000000000057919 */ /* 0x000e2e0000002100 */
[----:B------:R-:W1:Y:S01]  /*0020*/  LDC R16, c[0x0][0x364] ;  /* 0x0000d900ff107b82 */ /* 0x000e620000000800 */
[----:B------:R-:W2:Y:S01]  /*0030*/  LDCU UR6, c[0x0][0x398] ;  /* 0x00007300ff0677ac */ /* 0x000ea20008000800 */
[----:B------:R-:W1:Y:S06]  /*0040*/  S2R R3, SR_TID.Y ;  /* 0x0000000000037919 */ /* 0x000e6c0000002200 */
[----:B------:R-:W0:Y:S08]  /*0050*/  S2UR UR5, SR_CTAID.X ;  /* 0x00000000000579c3 */ /* 0x000e300000002500 */
[----:B------:R-:W0:Y:S08]  /*0060*/  LDC R0, c[0x0][0x360] ;  /* 0x0000d800ff007b82 */ /* 0x000e300000000800 */
[----:B------:R-:W1:Y:S08]  /*0070*/  S2UR UR4, SR_CTAID.Y ;  /* 0x00000000000479c3 */ /* 0x000e700000002600 */
[----:B------:R-:W3:Y:S01]  /*0080*/  LDC R17, c[0x0][0x3a0] ;  /* 0x0000e800ff117b82 */ /* 0x000ee20000000800 */
[----:B0-----:R-:W-:-:S02]  /*0090*/  IMAD R0, R0, UR5, R5 ;  /* 0x0000000500007c24 */ /* 0x001fc4000f8e0205 */
[----:B-1----:R-:W-:-:S03]  /*00a0*/  IMAD R16, R16, UR4, R3 ;  /* 0x0000000410107c24 */ /* 0x002fc6000f8e0203 */
[----:B---3--:R-:W-:-:S04]  /*00b0*/  ISETP.GE.AND P0, PT, R0, R17, PT ;  /* 0x000000110000720c */ /* 0x008fc80003f06270 */
[----:B--2---:R-:W-:-:S13]  /*00c0*/  ISETP.GE.OR P0, PT, R16, UR6, P0 ;  /* 0x0000000610007c0c */ /* 0x004fda0008706670 */
[----:B------:R-:W-:Y:S05]  /*00d0*/  @P0 EXIT ;  /* 0x000000000000094d */ /* 0x000fea0003800000 */
[----:B------:R-:W0:Y:S01]  /*00e0*/  LDC R19, c[0x0][0x39c] ;  /* 0x0000e700ff137b82 */ /* 0x000e220000000800 */
[----:B------:R-:W1:Y:S01]  /*00f0*/  LDCU.64 UR4, c[0x0][0x358] ;  /* 0x00006b00ff0477ac */ /* 0x000e620008000a00 */
[----:B------:R-:W-:Y:S01]  /*0100*/  HFMA2 R24, -RZ, RZ, 0, 0 ;  /* 0x00000000ff187431 */ /* 0x000fe200000001ff */
[----:B0-----:R-:W-:-:S13]  /*0110*/  ISETP.GE.AND P0, PT, R19, 0x1, PT ;  /* 0x000000011300780c */ /* 0x001fda0003f06270 */
[----:B-1----:R-:W-:Y:S05]  /*0120*/  @!P0 BRA `(.L_x_0) ;  /* 0x0000000400e08947 */ /* 0x002fea0003800000 */
[C---:B------:R-:W-:Y:S01]  /*0130*/  ISETP.GE.U32.AND P1, PT, R19.reuse, 0x8, PT ;  /* 0x000000081300780c */ /* 0x040fe20003f26070 */
[----:B------:R-:W-:Y:S01]  /*0140*/  IMAD R20, R16, R19, RZ ;  /* 0x0000001310147224 */ /* 0x000fe200078e02ff */
[----:B------:R-:W-:Y:S02]  /*0150*/  LOP3.LUT R27, R19, 0x7, RZ, 0xc0, !PT ;  /* 0x00000007131b7812 */ /* 0x000fe400078ec0ff */
[----:B------:R-:W-:Y:S02]  /*0160*/  MOV R24, RZ ;  /* 0x000000ff00187202 */ /* 0x000fe40000000f00 */
[----:B------:R-:W-:Y:S02]  /*0170*/  ISETP.NE.AND P0, PT, R27, RZ, PT ;  /* 0x000000ff1b00720c */ /* 0x000fe40003f05270 */
[----:B------:R-:W-:-:S05]  /*0180*/  MOV R21, RZ ;  /* 0x000000ff00157202 */ /* 0x000fca0000000f00 */
[----:B------:R-:W-:Y:S06]  /*0190*/  @!P1 BRA `(.L_x_1) ;  /* 0x0000000000c49947 */ /* 0x000fec0003800000 */
[----:B------:R-:W0:Y:S01]  /*01a0*/  LDC.64 R2, c[0x0][0x380] ;  /* 0x0000e000ff027b82 */ /* 0x000e220000000a00 */
[----:B------:R-:W-:Y:S02]  /*01b0*/  LOP3.LUT R21, R19, 0x7ffffff8, RZ, 0xc0, !PT ;  /* 0x7ffffff813157812 */ /* 0x000fe400078ec0ff */
[----:B------:R-:W-:Y:S02]  /*01c0*/  MOV R24, RZ ;  /* 0x000000ff00187202 */ /* 0x000fe40000000f00 */
[----:B------:R-:W-:Y:S02]  /*01d0*/  MOV R18, R0 ;  /* 0x0000000000127202 */ /* 0x000fe40000000f00 */
[----:B------:R-:W-:Y:S01]  /*01e0*/  IADD3 R22, PT, PT, -R21, RZ, RZ ;  /* 0x000000ff15167210 */ /* 0x000fe20007ffe1ff */
[----:B0-----:R-:W-:-:S03]  /*01f0*/  IMAD.WIDE.U32 R2, R20, 0x4, R2 ;  /* 0x0000000414027825 */ /* 0x001fc600078e0002 */
[----:B------:R-:W-:-:S04]  /*0200*/  IADD3 R4, P1, PT, R2, 0x10, RZ ;  /* 0x0000001002047810 */ /* 0x000fc80007f3e0ff */
[----:B------:R-:W-:-:S09]  /*0210*/  IADD3.X R5, PT, PT, RZ, R3, RZ, P1, !PT ;  /* 0x00000003ff057210 */ /* 0x000fd20000ffe4ff */
.L_x_2:
[----:B------:R-:W0:Y:S01]  /*0220*/  LDC.64 R14, c[0x0][0x388] ;  /* 0x0000e200ff0e7b82 */ /* 0x000e220000000a00 */
[----:B------:R-:W-:Y:S02]  /*0230*/  MOV R2, R4 ;  /* 0x0000000400027202 */ /* 0x000fe40000000f00 */
[----:B------:R-:W-:-:S05]  /*0240*/  MOV R3, R5 ;  /* 0x0000000500037202 */ /* 0x000fca0000000f00 */
[----:B------:R-:W2:Y:S04]  /*0250*/  LDG.E R25, desc[UR4][R2.64+-0x10] ;  /* 0xfffff00402197981 */ /* 0x000ea8000c1e1900 */
[----:B------:R-:W3:Y:S04]  /*0260*/  LDG.E R23, desc[UR4][R2.64+-0xc] ;  /* 0xfffff40402177981 */ /* 0x000ee8000c1e1900 */
[----:B------:R-:W4:Y:S04]  /*0270*/  LDG.E R29, desc[UR4][R2.64+-0x8] ;  /* 0xfffff804021d7981 */ /* 0x000f28000c1e1900 */
[----:B------:R-:W5:Y:S01]  /*0280*/  LDG.E R28, desc[UR4][R2.64+-0x4] ;  /* 0xfffffc04021c7981 */ /* 0x000f62000c1e1900 */
[----:B0-----:R-:W-:-:S05]  /*0290*/  IMAD.WIDE R14, R18, 0x4, R14 ;  /* 0x00000004120e7825 */ /* 0x001fca00078e020e */
[----:B------:R0:W2:Y:S01]  /*02a0*/  LDG.E R26, desc[UR4][R14.64] ;  /* 0x000000040e1a7981 */ /* 0x0000a2000c1e1900 */
[----:B------:R-:W-:-:S04]  /*02b0*/  IMAD.WIDE R12, R17, 0x4, R14 ;  /* 0x00000004110c7825 */ /* 0x000fc800078e020e */
[C---:B------:R-:W-:Y:S02]  /*02c0*/  IMAD.WIDE R4, R17.reuse, 0x4, R12 ;  /* 0x0000000411047825 */ /* 0x040fe400078e020c */
[----:B------:R-:W3:Y:S02]  /*02d0*/  LDG.E R12, desc[UR4][R12.64] ;  /* 0x000000040c0c7981 */ /* 0x000ee4000c1e1900 */
[C---:B------:R-:W-:Y:S02]  /*02e0*/  IMAD.WIDE R8, R17.reuse, 0x4, R4 ;  /* 0x0000000411087825 */ /* 0x040fe400078e0204 */
[----:B------:R-:W4:Y:S02]  /*02f0*/  LDG.E R4, desc[UR4][R4.64] ;  /* 0x0000000404047981 */ /* 0x000f24000c1e1900 */
[C---:B------:R-:W-:Y:S02]  /*0300*/  IMAD.WIDE R6, R17.reuse, 0x4, R8 ;  /* 0x0000000411067825 */ /* 0x040fe400078e0208 */
[----:B------:R-:W5:Y:S02]  /*0310*/  LDG.E R8, desc[UR4][R8.64] ;  /* 0x0000000408087981 */ /* 0x000f64000c1e1900 */
[----:B------:R-:W-:-:S02]  /*0320*/  IMAD.WIDE R10, R17, 0x4, R6 ;  /* 0x00000004110a7825 */ /* 0x000fc400078e0206 */
[----:B------:R-:W5:Y:S04]  /*0330*/  LDG.E R5, desc[UR4][R2.64] ;  /* 0x0000000402057981 */ /* 0x000f68000c1e1900 */
[----:B------:R-:W5:Y:S01]  /*0340*/  LDG.E R6, desc[UR4][R6.64] ;  /* 0x0000000406067981 */ /* 0x000f62000c1e1900 */
[----:B0-----:R-:W-:-:S03]  /*0350*/  IMAD.WIDE R14, R17, 0x4, R10 ;  /* 0x00000004110e7825 */ /* 0x001fc600078e020a */
[----:B------:R-:W5:Y:S04]  /*0360*/  LDG.E R10, desc[UR4][R10.64] ;  /* 0x000000040a0a7981 */ /* 0x000f68000c1e1900 */
[----:B------:R-:W5:Y:S04]  /*0370*/  LDG.E R13, desc[UR4][R14.64] ;  /* 0x000000040e0d7981 */ /* 0x000f68000c1e1900 */
[----:B------:R-:W5:Y:S04]  /*0380*/  LDG.E R7, desc[UR4][R2.64+0x4] ;  /* 0x0000040402077981 */ /* 0x000f68000c1e1900 */
[----:B------:R-:W5:Y:S01]  /*0390*/  LDG.E R9, desc[UR4][R2.64+0xc] ;  /* 0x00000c0402097981 */ /* 0x000f62000c1e1900 */
[----:B--2---:R-:W-:Y:S01]  /*03a0*/  FFMA R26, R25, R26, R24 ;  /* 0x0000001a191a7223 */ /* 0x004fe20000000018 */
[----:B------:R-:W-:-:S02]  /*03b0*/  IMAD.WIDE R24, R17, 0x4, R14 ;  /* 0x0000000411187825 */ /* 0x000fc400078e020e */
[----:B------:R-:W2:Y:S04]  /*03c0*/  LDG.E R14, desc[UR4][R2.64+0x8] ;  /* 0x00000804020e7981 */ /* 0x000ea8000c1e1900 */
[----:B------:R-:W2:Y:S01]  /*03d0*/  LDG.E R24, desc[UR4][R24.64] ;  /* 0x0000000418187981 */ /* 0x000ea2000c1e1900 */
[----:B---3--:R-:W-:Y:S01]  /*03e0*/  FFMA R12, R23, R12, R26 ;  /* 0x0000000c170c7223 */ /* 0x008fe2000000001a */
[----:B------:R-:W-:-:S03]  /*03f0*/  IADD3 R22, PT, PT, R22, 0x8, RZ ;  /* 0x0000000816167810 */ /* 0x000fc60007ffe0ff */
[----:B----4-:R-:W-:Y:S01]  /*0400*/  FFMA R29, R29, R4, R12 ;  /* 0x000000041d1d7223 */ /* 0x010fe2000000000c */
[----:B------:R-:W-:-:S03]  /*0410*/  ISETP.NE.AND P1, PT, R22, RZ, PT ;  /* 0x000000ff1600720c */ /* 0x000fc60003f25270 */
[----:B-----5:R-:W-:Y:S01]  /*0420*/  FFMA R8, R28, R8, R29 ;  /* 0x000000081c087223 */ /* 0x020fe2000000001d */
[----:B------:R-:W-:-:S03]  /*0430*/  IADD3 R4, P2, PT, R2, 0x20, RZ ;  /* 0x0000002002047810 */ /* 0x000fc60007f5e0ff */
[----:B------:R-:W-:Y:S01]  /*0440*/  FFMA R6, R5, R6, R8 ;  /* 0x0000000605067223 */ /* 0x000fe20000000008 */
[----:B------:R-:W-:Y:S02]  /*0450*/  IADD3.X R5, PT, PT, RZ, R3, RZ, P2, !PT ;  /* 0x00000003ff057210 */ /* 0x000fe400017fe4ff */
[----:B------:R-:W-:Y:S01]  /*0460*/  LEA R18, R17, R18, 0x3 ;  /* 0x0000001211127211 */ /* 0x000fe200078e18ff */
[----:B------:R-:W-:-:S04]  /*0470*/  FFMA R7, R7, R10, R6 ;  /* 0x0000000a07077223 */ /* 0x000fc80000000006 */
[----:B--2---:R-:W-:-:S04]  /*0480*/  FFMA R14, R14, R13, R7 ;  /* 0x0000000d0e0e7223 */ /* 0x004fc80000000007 */
[----:B------:R-:W-:Y:S01]  /*0490*/  FFMA R24, R9, R24, R14 ;  /* 0x0000001809187223 */ /* 0x000fe2000000000e */
[----:B------:R-:W-:Y:S06]  /*04a0*/  @P1 BRA `(.L_x_2) ;  /* 0xfffffffc005c1947 */ /* 0x000fec000383ffff */
.L_x_1:
[----:B------:R-:W-:Y:S05]  /*04b0*/  @!P0 BRA `(.L_x_0) ;  /* 0x0000000000fc8947 */ /* 0x000fea0003800000 */
[----:B------:R-:W-:Y:S02]  /*04c0*/  ISETP.GE.U32.AND P1, PT, R27, 0x4, PT ;  /* 0x000000041b00780c */ /* 0x000fe40003f26070 */
[----:B------:R-:W-:-:S04]  /*04d0*/  LOP3.LUT R14, R19, 0x3, RZ, 0xc0, !PT ;  /* 0x00000003130e7812 */ /* 0x000fc800078ec0ff */
[----:B------:R-:W-:-:S07]  /*04e0*/  ISETP.NE.AND P0, PT, R14, RZ, PT ;  /* 0x000000ff0e00720c */ /* 0x000fce0003f05270 */
[----:B------:R-:W-:Y:S06]  /*04f0*/  @!P1 BRA `(.L_x_3) ;  /* 0x00000000006c9947 */ /* 0x000fec0003800000 */
[----:B------:R-:W0:Y:S01]  /*0500*/  LDC.64 R4, c[0x0][0x388] ;  /* 0x0000e200ff047b82 */ /* 0x000e220000000a00 */
[----:B------:R-:W1:Y:S01]  /*0510*/  LDCU.64 UR6, c[0x0][0x380] ;  /* 0x00007000ff0677ac */ /* 0x000e620008000a00 */
[----:B------:R-:W-:Y:S01]  /*0520*/  IMAD R7, R21, R17, R0 ;  /* 0x0000001115077224 */ /* 0x000fe200078e0200 */
[CC--:B------:R-:W-:Y:S02]  /*0530*/  IADD3 R3, PT, PT, R20.reuse, R21.reuse, RZ ;  /* 0x0000001514037210 */ /* 0x0c0fe40007ffe0ff */
[----:B------:R-:W-:-:S03]  /*0540*/  IADD3 R8, P1, PT, R20, R21, RZ ;  /* 0x0000001514087210 */ /* 0x000fc60007f3e0ff */
[----:B------:R-:W2:Y:S01]  /*0550*/  LDC.64 R12, c[0x0][0x380] ;  /* 0x0000e000ff0c7b82 */ /* 0x000ea20000000a00 */
[----:B0-----:R-:W-:-:S04]  /*0560*/  IMAD.WIDE R4, R7, 0x4, R4 ;  /* 0x0000000407047825 */ /* 0x001fc800078e0204 */
[----:B------:R-:W-:Y:S02]  /*0570*/  IMAD.WIDE R6, R17, 0x4, R4 ;  /* 0x0000000411067825 */ /* 0x000fe400078e0204 */
[----:B------:R-:W3:Y:S02]  /*0580*/  LDG.E R4, desc[UR4][R4.64] ;  /* 0x0000000404047981 */ /* 0x000ee4000c1e1900 */
[----:B--2---:R-:W-:Y:S01]  /*0590*/  IMAD.WIDE.U32 R12, R3, 0x4, R12 ;  /* 0x00000004030c7825 */ /* 0x004fe200078e000c */
[----:B------:R-:W-:Y:S02]  /*05a0*/  IADD3.X R3, PT, PT, RZ, RZ, RZ, P1, !PT ;  /* 0x000000ffff037210 */ /* 0x000fe40000ffe4ff */
[----:B-1----:R-:W-:-:S03]  /*05b0*/  LEA R2, P1, R8, UR6, 0x2 ;  /* 0x0000000608027c11 */ /* 0x002fc6000f8210ff */
[----:B------:R-:W3:Y:S01]  /*05c0*/  LDG.E R13, desc[UR4][R12.64] ;  /* 0x000000040c0d7981 */ /* 0x000ee2000c1e1900 */
[----:B------:R-:W-:Y:S01]  /*05d0*/  LEA.HI.X R3, R8, UR7, R3, 0x2, P1 ;  /* 0x0000000708037c11 */ /* 0x000fe200088f1403 */
[C---:B------:R-:W-:Y:S02]  /*05e0*/  IMAD.WIDE R8, R17.reuse, 0x4, R6 ;  /* 0x0000000411087825 */ /* 0x040fe400078e0206 */
[----:B------:R-:W2:Y:S04]  /*05f0*/  LDG.E R6, desc[UR4][R6.64] ;  /* 0x0000000406067981 */ /* 0x000ea8000c1e1900 */
[----:B------:R-:W2:Y:S01]  /*0600*/  LDG.E R15, desc[UR4][R2.64+0x4] ;  /* 0x00000404020f7981 */ /* 0x000ea2000c1e1900 */
[----:B------:R-:W-:-:S03]  /*0610*/  IMAD.WIDE R10, R17, 0x4, R8 ;  /* 0x00000004110a7825 */ /* 0x000fc600078e0208 */
[----:B------:R-:W4:Y:S04]  /*0620*/  LDG.E R22, desc[UR4][R8.64] ;  /* 0x0000000408167981 */ /* 0x000f28000c1e1900 */
[----:B------:R-:W4:Y:S04]  /*0630*/  LDG.E R18, desc[UR4][R2.64+0x8] ;  /* 0x0000080402127981 */ /* 0x000f28000c1e1900 */
[----:B------:R-:W5:Y:S04]  /*0640*/  LDG.E R26, desc[UR4][R2.64+0xc] ;  /* 0x00000c04021a7981 */ /* 0x000f68000c1e1900 */
[----:B------:R-:W5:Y:S01]  /*0650*/  LDG.E R10, desc[UR4][R10.64] ;  /* 0x000000040a0a7981 */ /* 0x000f62000c1e1900 */
[----:B------:R-:W-:Y:S01]  /*0660*/  IADD3 R21, PT, PT, R21, 0x4, RZ ;  /* 0x0000000415157810 */ /* 0x000fe20007ffe0ff */
[----:B---3--:R-:W-:-:S04]  /*0670*/  FFMA R24, R13, R4, R24 ;  /* 0x000000040d187223 */ /* 0x008fc80000000018 */
[----:B--2---:R-:W-:-:S04]  /*0680*/  FFMA R15, R15, R6, R24 ;  /* 0x000000060f0f7223 */ /* 0x004fc80000000018 */
[----:B----4-:R-:W-:-:S04]  /*0690*/  FFMA R15, R18, R22, R15 ;  /* 0x00000016120f7223 */ /* 0x010fc8000000000f */
[----:B-----5:R-:W-:-:S07]  /*06a0*/  FFMA R24, R26, R10, R15 ;  /* 0x0000000a1a187223 */ /* 0x020fce000000000f */
.L_x_3:
[----:B------:R-:W-:Y:S05]  /*06b0*/  @!P0 BRA `(.L_x_0) ;  /* 0x00000000007c8947 */ /* 0x000fea0003800000 */
[----:B------:R-:W-:Y:S01]  /*06c0*/  ISETP.NE.AND P1, PT, R14, 0x1, PT ;  /* 0x000000010e00780c */ /* 0x000fe20003f25270 */
[----:B------:R-:W0:Y:S01]  /*06d0*/  LDC.64 R10, c[0x0][0x380] ;  /* 0x0000e000ff0a7b82 */ /* 0x000e220000000a00 */
[----:B------:R-:W-:-:S04]  /*06e0*/  LOP3.LUT R19, R19, 0x1, RZ, 0xc0, !PT ;  /* 0x0000000113137812 */ /* 0x000fc800078ec0ff */
[----:B------:R-:W-:-:S03]  /*06f0*/  ISETP.NE.U32.AND P0, PT, R19, 0x1, PT ;  /* 0x000000011300780c */ /* 0x000fc60003f05070 */
[----:B------:R-:W1:Y:S04]  /*0700*/  LDC.64 R8, c[0x0][0x388] ;  /* 0x0000e200ff087b82 */ /* 0x000e680000000a00 */
[CC--:B------:R-:W-:Y:S02]  /*0710*/  @P1 IADD3 R13, PT, PT, R20.reuse, R21.reuse, RZ ;  /* 0x00000015140d1210 */ /* 0x0c0fe40007ffe0ff */
[----:B------:R-:W-:Y:S02]  /*0720*/  @P1 IADD3 R12, P2, PT, R20, R21, RZ ;  /* 0x00000015140c1210 */ /* 0x000fe40007f5e0ff */
[----:B------:R-:W2:Y:S02]  /*0730*/  @P1 LDC.64 R2, c[0x0][0x380] ;  /* 0x0000e000ff021b82 */ /* 0x000ea40000000a00 */
[----:B------:R-:W-:-:S06]  /*0740*/  @P1 IADD3.X R14, PT, PT, RZ, RZ, RZ, P2, !PT ;  /* 0x000000ffff0e1210 */ /* 0x000fcc00017fe4ff */
[----:B------:R-:W3:Y:S01]  /*0750*/  LDC.64 R4, c[0x0][0x380] ;  /* 0x0000e000ff047b82 */ /* 0x000ee20000000a00 */
[----:B0-----:R-:W-:-:S04]  /*0760*/  @P1 IMAD.WIDE.U32 R10, R13, 0x4, R10 ;  /* 0x000000040d0a1825 */ /* 0x001fc800078e000a */
[C---:B------:R-:W-:Y:S01]  /*0770*/  @P1 IMAD R13, R21.reuse, R17, R0 ;  /* 0x00000011150d1224 */ /* 0x040fe200078e0200 */
[----:B------:R-:W-:Y:S01]  /*0780*/  @P1 IADD3 R21, PT, PT, R21, 0x2, RZ ;  /* 0x0000000215151810 */ /* 0x000fe20007ffe0ff */
[----:B------:R-:W4:Y:S01]  /*0790*/  @P1 LDG.E R11, desc[UR4][R10.64] ;  /* 0x000000040a0b1981 */ /* 0x000f22000c1e1900 */
[----:B------:R-:W0:Y:S01]  /*07a0*/  LDC.64 R6, c[0x0][0x388] ;  /* 0x0000e200ff067b82 */ /* 0x000e220000000a00 */
[----:B-1----:R-:W-:Y:S01]  /*07b0*/  @P1 IMAD.WIDE R8, R13, 0x4, R8 ;  /* 0x000000040d081825 */ /* 0x002fe200078e0208 */
[----:B------:R-:W-:Y:S02]  /*07c0*/  @!P0 IADD3 R15, PT, PT, R20, R21, RZ ;  /* 0x00000015140f8210 */ /* 0x000fe40007ffe0ff */
[----:B--2---:R-:W-:Y:S01]  /*07d0*/  @P1 LEA R2, P2, R12, R2, 0x2 ;  /* 0x000000020c021211 */ /* 0x004fe200078410ff */
[----:B------:R-:W-:-:S03]  /*07e0*/  @!P0 IMAD R21, R21, R17, R0 ;  /* 0x0000001115158224 */ /* 0x000fc600078e0200 */
[----:B------:R-:W-:Y:S01]  /*07f0*/  @P1 LEA.HI.X R3, R12, R3, R14, 0x2, P2 ;  /* 0x000000030c031211 */ /* 0x000fe200010f140e */
[----:B------:R-:W-:Y:S01]  /*0800*/  @P1 IMAD.WIDE R12, R17, 0x4, R8 ;  /* 0x00000004110c1825 */ /* 0x000fe200078e0208 */
[----:B------:R-:W4:Y:S03]  /*0810*/  @P1 LDG.E R14, desc[UR4][R8.64] ;  /* 0x00000004080e1981 */ /* 0x000f26000c1e1900 */
[----:B---3--:R-:W-:Y:S01]  /*0820*/  @!P0 IMAD.WIDE.U32 R4, R15, 0x4, R4 ;  /* 0x000000040f048825 */ /* 0x008fe200078e0004 */
[----:B------:R-:W2:Y:S04]  /*0830*/  @P1 LDG.E R2, desc[UR4][R2.64+0x4] ;  /* 0x0000040402021981 */ /* 0x000ea8000c1e1900 */
[----:B------:R-:W2:Y:S01]  /*0840*/  @P1 LDG.E R12, desc[UR4][R12.64] ;  /* 0x000000040c0c1981 */ /* 0x000ea2000c1e1900 */
[----:B0-----:R-:W-:-:S03]  /*0850*/  @!P0 IMAD.WIDE R6, R21, 0x4, R6 ;  /* 0x0000000415068825 */ /* 0x001fc600078e0206 */
[----:B------:R-:W3:Y:S04]  /*0860*/  @!P0 LDG.E R5, desc[UR4][R4.64] ;  /* 0x0000000404058981 */ /* 0x000ee8000c1e1900 */
[----:B------:R-:W3:Y:S01]  /*0870*/  @!P0 LDG.E R6, desc[UR4][R6.64] ;  /* 0x0000000406068981 */ /* 0x000ee2000c1e1900 */
[----:B----4-:R-:W-:-:S04]  /*0880*/  @P1 FFMA R11, R11, R14, R24 ;  /* 0x0000000e0b0b1223 */ /* 0x010fc80000000018 */
[----:B--2---:R-:W-:-:S04]  /*0890*/  @P1 FFMA R24, R2, R12, R11 ;  /* 0x0000000c02181223 */ /* 0x004fc8000000000b */
[----:B---3--:R-:W-:-:S07]  /*08a0*/  @!P0 FFMA R24, R5, R6, R24 ;  /* 0x0000000605188223 */ /* 0x008fce0000000018 */
.L_x_0:
[----:B------:R-:W0:Y:S01]  /*08b0*/  LDC.64 R2, c[0x0][0x390] ;  /* 0x0000e400ff027b82 */ /* 0x000e220000000a00 */
[----:B------:R-:W-:-:S04]  /*08c0*/  IMAD R17, R16, R17, R0 ;  /* 0x0000001110117224 */ /* 0x000fc800078e0200 */
[----:B0-----:R-:W-:-:S05]  /*08d0*/  IMAD.WIDE R2, R17, 0x4, R2 ;  /* 0x0000000411027825 */ /* 0x001fca00078e0202 */
[----:B------:R-:W-:Y:S01]  /*08e0*/  STG.E desc[UR4][R2.64], R24 ;  /* 0x0000001802007986 */ /* 0x000fe2000c101904 */
[----:B------:R-:W-:Y:S05]  /*08f0*/  EXIT ;  /* 0x000000000000794d */ /* 0x000fea0003800000 */
.L_x_4:
[----:B------:R-:W-:-:S00]  /*0900*/  BRA `(.L_x_4) ;  /* 0xfffffffc00fc7947 */ /* 0x000fc0000383ffff */
[----:B------:R-:W-:-:S00]  /*0910*/  NOP ;  /* 0x0000000000007918 */ /* 0x000fc00000000000 */
        /* <DEDUP_REMOVED lines=14> */
.L_x_5:


//--------------------- .nv.shared.reserved.0     --------------------------
	.section	.nv.shared.reserved.0,"aw",@nobits
	.weak		__nv_reservedSMEM_offset_0_alias
	.size		__nv_reservedSMEM_offset_0_alias, 0, 64
	.other		__nv_reservedSMEM_offset_0_alias,@"STO_CUDA_RESERVED_SHARED STV_DEFAULT"
__nv_reservedSMEM_offset_0_alias:
	.zero		0
	.zero		64


//--------------------- .nv.constant0._Z14matrixMultiplyPfS_S_iii --------------------------
	.section	.nv.constant0._Z14matrixMultiplyPfS_S_iii,"a",@progbits
	.sectionflags	@""
	.align	4
.nv.constant0._Z14matrixMultiplyPfS_S_iii:
	.zero		932


//--------------------- SYMBOLS --------------------------

	.type		.nv.reservedSmem.offset0,@object
	.size		.nv.reservedSmem.offset0,0x4
